//
// Generated by NVIDIA NVVM Compiler
//
// Compiler Build ID: CL-36424714
// Cuda compilation tools, release 13.0, V13.0.88
// Based on NVVM 20.0.0
//

.version 9.0
.target sm_100
.address_size 64

	// .globl	_Z30dvc_ScaLBL_D3Q19_MixedGradientPiPdS0_iiiiii

.visible .entry _Z30dvc_ScaLBL_D3Q19_MixedGradientPiPdS0_iiiiii(
	.param .u64 .ptr .align 1 _Z30dvc_ScaLBL_D3Q19_MixedGradientPiPdS0_iiiiii_param_0,
	.param .u64 .ptr .align 1 _Z30dvc_ScaLBL_D3Q19_MixedGradientPiPdS0_iiiiii_param_1,
	.param .u64 .ptr .align 1 _Z30dvc_ScaLBL_D3Q19_MixedGradientPiPdS0_iiiiii_param_2,
	.param .u32 _Z30dvc_ScaLBL_D3Q19_MixedGradientPiPdS0_iiiiii_param_3,
	.param .u32 _Z30dvc_ScaLBL_D3Q19_MixedGradientPiPdS0_iiiiii_param_4,
	.param .u32 _Z30dvc_ScaLBL_D3Q19_MixedGradientPiPdS0_iiiiii_param_5,
	.param .u32 _Z30dvc_ScaLBL_D3Q19_MixedGradientPiPdS0_iiiiii_param_6,
	.param .u32 _Z30dvc_ScaLBL_D3Q19_MixedGradientPiPdS0_iiiiii_param_7,
	.param .u32 _Z30dvc_ScaLBL_D3Q19_MixedGradientPiPdS0_iiiiii_param_8
)
{
	.reg .pred 	%p<4>;
	.reg .b32 	%r<59>;
	.reg .b64 	%rd<41>;
	.reg .b64 	%fd<129>;

	ld.param.u64 	%rd2, [_Z30dvc_ScaLBL_D3Q19_MixedGradientPiPdS0_iiiiii_param_0];
	ld.param.u32 	%r9, [_Z30dvc_ScaLBL_D3Q19_MixedGradientPiPdS0_iiiiii_param_3];
	ld.param.u32 	%r11, [_Z30dvc_ScaLBL_D3Q19_MixedGradientPiPdS0_iiiiii_param_5];
	ld.param.u32 	%r12, [_Z30dvc_ScaLBL_D3Q19_MixedGradientPiPdS0_iiiiii_param_6];
	ld.param.u32 	%r13, [_Z30dvc_ScaLBL_D3Q19_MixedGradientPiPdS0_iiiiii_param_7];
	setp.lt.s32 	%p1, %r11, -71679;
	@%p1 bra 	$L__BB0_5;
	mul.hi.s32 	%r14, %r11, -368140053;
	add.s32 	%r15, %r14, %r11;
	shr.u32 	%r16, %r15, 31;
	shr.s32 	%r17, %r15, 16;
	add.s32 	%r18, %r17, %r16;
	mov.u32 	%r19, %ctaid.x;
	mov.u32 	%r1, %ntid.x;
	mov.u32 	%r20, %tid.x;
	mul.lo.s32 	%r2, %r13, %r12;
	neg.s32 	%r58, %r18;
	add.s32 	%r21, %r20, %r9;
	mul.lo.s32 	%r22, %r1, %r19;
	mad.lo.s32 	%r23, %r22, %r18, %r22;
	add.s32 	%r57, %r21, %r23;
	cvta.to.global.u64 	%rd1, %rd2;
	mul.wide.s32 	%rd10, %r12, 8;
	mul.wide.s32 	%rd17, %r2, 8;
$L__BB0_2:
	ld.param.u32 	%r56, [_Z30dvc_ScaLBL_D3Q19_MixedGradientPiPdS0_iiiiii_param_4];
	setp.ge.s32 	%p2, %r57, %r56;
	@%p2 bra 	$L__BB0_4;
	ld.param.u64 	%rd40, [_Z30dvc_ScaLBL_D3Q19_MixedGradientPiPdS0_iiiiii_param_2];
	ld.param.u64 	%rd39, [_Z30dvc_ScaLBL_D3Q19_MixedGradientPiPdS0_iiiiii_param_1];
	mul.wide.s32 	%rd5, %r57, 4;
	add.s64 	%rd6, %rd1, %rd5;
	ld.global.u32 	%r24, [%rd6];
	div.s32 	%r25, %r24, %r2;
	mul.lo.s32 	%r26, %r25, %r2;
	sub.s32 	%r27, %r24, %r26;
	div.s32 	%r28, %r27, %r12;
	mad.lo.s32 	%r29, %r28, %r12, %r26;
	sub.s32 	%r30, %r24, %r29;
	cvta.to.global.u64 	%rd7, %rd39;
	mul.wide.s32 	%rd8, %r24, 8;
	add.s64 	%rd9, %rd7, %rd8;
	ld.global.f64 	%fd1, [%rd9];
	mul.f64 	%fd2, %fd1, 0d4008000000000000;
	mul.lo.s32 	%r31, %r25, %r13;
	add.s32 	%r32, %r28, %r31;
	ld.global.f64 	%fd3, [%rd9+8];
	ld.global.f64 	%fd4, [%rd9+16];
	ld.global.f64 	%fd5, [%rd9+-8];
	mul.f64 	%fd6, %fd3, 0d4014000000000000;
	sub.f64 	%fd7, %fd6, %fd4;
	sub.f64 	%fd8, %fd7, %fd2;
	sub.f64 	%fd9, %fd8, %fd5;
	fma.rn.f64 	%fd10, %fd9, 0d3FD0000000000000, 0d0000000000000000;
	ld.global.f64 	%fd11, [%rd9+-16];
	mul.f64 	%fd12, %fd5, 0d4014000000000000;
	sub.f64 	%fd13, %fd12, %fd11;
	sub.f64 	%fd14, %fd13, %fd2;
	sub.f64 	%fd15, %fd14, %fd3;
	fma.rn.f64 	%fd16, %fd15, 0d3FD0000000000000, %fd10;
	add.s32 	%r33, %r32, -1;
	mad.lo.s32 	%r34, %r33, %r12, %r30;
	add.s64 	%rd11, %rd9, %rd10;
	ld.global.f64 	%fd17, [%rd11];
	add.s64 	%rd12, %rd11, %rd10;
	ld.global.f64 	%fd18, [%rd12];
	mul.wide.s32 	%rd13, %r34, 8;
	add.s64 	%rd14, %rd7, %rd13;
	ld.global.f64 	%fd19, [%rd14];
	mul.f64 	%fd20, %fd17, 0d4014000000000000;
	sub.f64 	%fd21, %fd20, %fd18;
	sub.f64 	%fd22, %fd21, %fd2;
	sub.f64 	%fd23, %fd22, %fd19;
	fma.rn.f64 	%fd24, %fd23, 0d3FD0000000000000, %fd16;
	add.s32 	%r35, %r32, -2;
	mad.lo.s32 	%r36, %r35, %r12, %r30;
	mul.wide.s32 	%rd15, %r36, 8;
	add.s64 	%rd16, %rd7, %rd15;
	ld.global.f64 	%fd25, [%rd16];
	mul.f64 	%fd26, %fd19, 0d4014000000000000;
	sub.f64 	%fd27, %fd26, %fd25;
	sub.f64 	%fd28, %fd27, %fd2;
	sub.f64 	%fd29, %fd28, %fd17;
	fma.rn.f64 	%fd30, %fd29, 0d3FD0000000000000, %fd24;
	shl.b32 	%r37, %r13, 1;
	add.s32 	%r38, %r31, %r37;
	add.s32 	%r39, %r32, %r37;
	mad.lo.s32 	%r40, %r13, -3, %r38;
	add.s32 	%r41, %r40, %r28;
	mad.lo.s32 	%r42, %r41, %r12, %r30;
	add.s64 	%rd18, %rd9, %rd17;
	ld.global.f64 	%fd31, [%rd18];
	add.s64 	%rd19, %rd18, %rd17;
	ld.global.f64 	%fd32, [%rd19];
	mul.wide.s32 	%rd20, %r42, 8;
	add.s64 	%rd21, %rd7, %rd20;
	ld.global.f64 	%fd33, [%rd21];
	mul.f64 	%fd34, %fd31, 0d4014000000000000;
	sub.f64 	%fd35, %fd34, %fd32;
	sub.f64 	%fd36, %fd35, %fd2;
	sub.f64 	%fd37, %fd36, %fd33;
	fma.rn.f64 	%fd38, %fd37, 0d3FD0000000000000, %fd30;
	sub.s32 	%r43, %r40, %r13;
	add.s32 	%r44, %r28, %r43;
	mad.lo.s32 	%r45, %r44, %r12, %r30;
	mul.wide.s32 	%rd22, %r45, 8;
	add.s64 	%rd23, %rd7, %rd22;
	ld.global.f64 	%fd39, [%rd23];
	mul.f64 	%fd40, %fd33, 0d4014000000000000;
	sub.f64 	%fd41, %fd40, %fd39;
	sub.f64 	%fd42, %fd41, %fd2;
	sub.f64 	%fd43, %fd42, %fd31;
	fma.rn.f64 	%fd44, %fd43, 0d3FD0000000000000, %fd38;
	ld.global.f64 	%fd45, [%rd11+8];
	ld.global.f64 	%fd46, [%rd12+16];
	ld.global.f64 	%fd47, [%rd14+-8];
	mul.f64 	%fd48, %fd45, 0d4014000000000000;
	sub.f64 	%fd49, %fd48, %fd46;
	sub.f64 	%fd50, %fd49, %fd2;
	sub.f64 	%fd51, %fd50, %fd47;
	fma.rn.f64 	%fd52, %fd51, 0d3FC0000000000000, %fd44;
	ld.global.f64 	%fd53, [%rd16+-16];
	mul.f64 	%fd54, %fd47, 0d4014000000000000;
	sub.f64 	%fd55, %fd54, %fd53;
	sub.f64 	%fd56, %fd55, %fd2;
	sub.f64 	%fd57, %fd56, %fd45;
	fma.rn.f64 	%fd58, %fd57, 0d3FC0000000000000, %fd52;
	ld.global.f64 	%fd59, [%rd14+8];
	ld.global.f64 	%fd60, [%rd16+16];
	ld.global.f64 	%fd61, [%rd11+-8];
	mul.f64 	%fd62, %fd59, 0d4014000000000000;
	sub.f64 	%fd63, %fd62, %fd60;
	sub.f64 	%fd64, %fd63, %fd2;
	sub.f64 	%fd65, %fd64, %fd61;
	fma.rn.f64 	%fd66, %fd65, 0d3FC0000000000000, %fd58;
	ld.global.f64 	%fd67, [%rd12+-16];
	mul.f64 	%fd68, %fd61, 0d4014000000000000;
	sub.f64 	%fd69, %fd68, %fd67;
	sub.f64 	%fd70, %fd69, %fd2;
	sub.f64 	%fd71, %fd70, %fd59;
	fma.rn.f64 	%fd72, %fd71, 0d3FC0000000000000, %fd66;
	ld.global.f64 	%fd73, [%rd18+8];
	ld.global.f64 	%fd74, [%rd19+16];
	ld.global.f64 	%fd75, [%rd21+-8];
	mul.f64 	%fd76, %fd73, 0d4014000000000000;
	sub.f64 	%fd77, %fd76, %fd74;
	sub.f64 	%fd78, %fd77, %fd2;
	sub.f64 	%fd79, %fd78, %fd75;
	fma.rn.f64 	%fd80, %fd79, 0d3FC0000000000000, %fd72;
	ld.global.f64 	%fd81, [%rd23+-16];
	mul.f64 	%fd82, %fd75, 0d4014000000000000;
	sub.f64 	%fd83, %fd82, %fd81;
	sub.f64 	%fd84, %fd83, %fd2;
	sub.f64 	%fd85, %fd84, %fd73;
	fma.rn.f64 	%fd86, %fd85, 0d3FC0000000000000, %fd80;
	ld.global.f64 	%fd87, [%rd21+8];
	ld.global.f64 	%fd88, [%rd23+16];
	ld.global.f64 	%fd89, [%rd18+-8];
	mul.f64 	%fd90, %fd87, 0d4014000000000000;
	sub.f64 	%fd91, %fd90, %fd88;
	sub.f64 	%fd92, %fd91, %fd2;
	sub.f64 	%fd93, %fd92, %fd89;
	fma.rn.f64 	%fd94, %fd93, 0d3FC0000000000000, %fd86;
	ld.global.f64 	%fd95, [%rd19+-16];
	mul.f64 	%fd96, %fd89, 0d4014000000000000;
	sub.f64 	%fd97, %fd96, %fd95;
	sub.f64 	%fd98, %fd97, %fd2;
	sub.f64 	%fd99, %fd98, %fd87;
	fma.rn.f64 	%fd100, %fd99, 0d3FC0000000000000, %fd94;
	add.s32 	%r46, %r39, 2;
	mad.lo.s32 	%r47, %r46, %r12, %r30;
	add.s32 	%r48, %r41, -1;
	mad.lo.s32 	%r49, %r48, %r12, %r30;
	add.s64 	%rd24, %rd18, %rd10;
	ld.global.f64 	%fd101, [%rd24];
	mul.wide.s32 	%rd25, %r47, 8;
	add.s64 	%rd26, %rd7, %rd25;
	ld.global.f64 	%fd102, [%rd26];
	mul.wide.s32 	%rd27, %r49, 8;
	add.s64 	%rd28, %rd7, %rd27;
	ld.global.f64 	%fd103, [%rd28];
	mul.f64 	%fd104, %fd101, 0d4014000000000000;
	sub.f64 	%fd105, %fd104, %fd102;
	sub.f64 	%fd106, %fd105, %fd2;
	sub.f64 	%fd107, %fd106, %fd103;
	fma.rn.f64 	%fd108, %fd107, 0d3FC0000000000000, %fd100;
	add.s32 	%r50, %r44, -2;
	mad.lo.s32 	%r51, %r50, %r12, %r30;
	mul.wide.s32 	%rd29, %r51, 8;
	add.s64 	%rd30, %rd7, %rd29;
	ld.global.f64 	%fd109, [%rd30];
	mul.f64 	%fd110, %fd103, 0d4014000000000000;
	sub.f64 	%fd111, %fd110, %fd109;
	sub.f64 	%fd112, %fd111, %fd2;
	sub.f64 	%fd113, %fd112, %fd101;
	fma.rn.f64 	%fd114, %fd113, 0d3FC0000000000000, %fd108;
	add.s32 	%r52, %r44, 2;
	mad.lo.s32 	%r53, %r52, %r12, %r30;
	add.s64 	%rd31, %rd21, %rd10;
	ld.global.f64 	%fd115, [%rd31];
	mul.wide.s32 	%rd32, %r53, 8;
	add.s64 	%rd33, %rd7, %rd32;
	ld.global.f64 	%fd116, [%rd33];
	add.s64 	%rd34, %rd14, %rd17;
	ld.global.f64 	%fd117, [%rd34];
	mul.f64 	%fd118, %fd115, 0d4014000000000000;
	sub.f64 	%fd119, %fd118, %fd116;
	sub.f64 	%fd120, %fd119, %fd2;
	sub.f64 	%fd121, %fd120, %fd117;
	fma.rn.f64 	%fd122, %fd121, 0d3FC0000000000000, %fd114;
	add.s32 	%r54, %r39, -2;
	mad.lo.s32 	%r55, %r54, %r12, %r30;
	mul.wide.s32 	%rd35, %r55, 8;
	add.s64 	%rd36, %rd7, %rd35;
	ld.global.f64 	%fd123, [%rd36];
	mul.f64 	%fd124, %fd117, 0d4014000000000000;
	sub.f64 	%fd125, %fd124, %fd123;
	sub.f64 	%fd126, %fd125, %fd2;
	sub.f64 	%fd127, %fd126, %fd115;
	fma.rn.f64 	%fd128, %fd127, 0d3FC0000000000000, %fd122;
	cvta.to.global.u64 	%rd37, %rd40;
	add.s64 	%rd38, %rd37, %rd8;
	st.global.f64 	[%rd38], %fd128;
$L__BB0_4:
	add.s32 	%r58, %r58, 1;
	add.s32 	%r57, %r57, %r1;
	setp.ne.s32 	%p3, %r58, 1;
	@%p3 bra 	$L__BB0_2;
$L__BB0_5:
	ret;

}


// ===== COMPILED SASS (sm_100) =====

	.target	sm_100

	.elftype	@"ET_EXEC"


//--------------------- .note.nv.tkinfo           --------------------------
	.section	.note.nv.tkinfo,"",@"SHT_NOTE"
	.sectionflags	@"SHF_NOTE_NV_TKINFO"
	.tkinfo
        /*0018*/ 	.word	0x00000002
        /*0030*/ 	.string	""
        /*0030*/ 	.string	"ptxas"
        /*0030*/ 	.string	"Cuda compilation tools, release 13.0, V13.0.88"
        /*0030*/ 	.string	"Build cuda_13.0.r13.0/compiler.36424714_0"
        /*0030*/ 	.string	"-arch sm_100 -m 64 "



//--------------------- .note.nv.cuinfo           --------------------------
	.section	.note.nv.cuinfo,"",@"SHT_NOTE"
	.sectionflags	@"SHF_NOTE_NV_CUINFO"
        /*0018*/ 	.short	0x0002
        /*001a*/ 	.short	0x0064
        /*001c*/ 	.short	0x0082
	.zero		2


//--------------------- .nv.info                  --------------------------
	.section	.nv.info,"",@"SHT_CUDA_INFO"
	.align	4


	//----- nvinfo : EIATTR_REGCOUNT
	.align		4
        /*0000*/ 	.byte	0x04, 0x2f
        /*0002*/ 	.short	(.L_1 - .L_0)
	.align		4
.L_0:
        /*0004*/ 	.word	index@(_Z30dvc_ScaLBL_D3Q19_MixedGradientPiPdS0_iiiiii)
        /*0008*/ 	.word	0x00000028


	//----- nvinfo : EIATTR_FRAME_SIZE
	.align		4
.L_1:
        /*000c*/ 	.byte	0x04, 0x11
        /*000e*/ 	.short	(.L_3 - .L_2)
	.align		4
.L_2:
        /*0010*/ 	.word	index@(_Z30dvc_ScaLBL_D3Q19_MixedGradientPiPdS0_iiiiii)
        /*0014*/ 	.word	0x00000000


	//----- nvinfo : EIATTR_MIN_STACK_SIZE
	.align		4
.L_3:
        /*0018*/ 	.byte	0x04, 0x12
        /*001a*/ 	.short	(.L_5 - .L_4)
	.align		4
.L_4:
        /*001c*/ 	.word	index@(_Z30dvc_ScaLBL_D3Q19_MixedGradientPiPdS0_iiiiii)
        /*0020*/ 	.word	0x00000000
.L_5:


//--------------------- .nv.compat                --------------------------
	.section	.nv.compat,"",@"SHT_CUDA_COMPAT_INFO"
	.align	4
        /*0000*/ 	.byte	0x02, 0x09, 0x00, 0x00, 0x02, 0x02, 0x01, 0x00, 0x02, 0x05, 0x05, 0x00, 0x03, 0x07, 0x01, 0x01
        /*0010*/ 	.byte	0x02, 0x03, 0x00, 0x00, 0x02, 0x06, 0x01, 0x00, 0x04, 0x0b, 0x08, 0x00, 0x01, 0x00, 0x00, 0x00
        /*0020*/ 	.byte	0x00, 0x00, 0x00, 0x00


//--------------------- .nv.info._Z30dvc_ScaLBL_D3Q19_MixedGradientPiPdS0_iiiiii --------------------------
	.section	.nv.info._Z30dvc_ScaLBL_D3Q19_MixedGradientPiPdS0_iiiiii,"",@"SHT_CUDA_INFO"
	.sectionflags	@""
	.align	4


	//----- nvinfo : EIATTR_CUDA_API_VERSION
	.align		4
        /*0000*/ 	.byte	0x04, 0x37
        /*0002*/ 	.short	(.L_7 - .L_6)
.L_6:
        /*0004*/ 	.word	0x00000082


	//----- nvinfo : EIATTR_KPARAM_INFO
	.align		4
.L_7:
        /*0008*/ 	.byte	0x04, 0x17
        /*000a*/ 	.short	(.L_9 - .L_8)
.L_8:
        /*000c*/ 	.word	0x00000000
        /*0010*/ 	.short	0x0008
        /*0012*/ 	.short	0x002c
        /*0014*/ 	.byte	0x00, 0xf0, 0x11, 0x00


	//----- nvinfo : EIATTR_KPARAM_INFO
	.align		4
.L_9:
        /*0018*/ 	.byte	0x04, 0x17
        /*001a*/ 	.short	(.L_11 - .L_10)
.L_10:
        /*001c*/ 	.word	0x00000000
        /*0020*/ 	.short	0x0007
        /*0022*/ 	.short	0x0028
        /*0024*/ 	.byte	0x00, 0xf0, 0x11, 0x00


	//----- nvinfo : EIATTR_KPARAM_INFO
	.align		4
.L_11:
        /*0028*/ 	.byte	0x04, 0x17
        /*002a*/ 	.short	(.L_13 - .L_12)
.L_12:
        /*002c*/ 	.word	0x00000000
        /*0030*/ 	.short	0x0006
        /*0032*/ 	.short	0x0024
        /*0034*/ 	.byte	0x00, 0xf0, 0x11, 0x00


	//----- nvinfo : EIATTR_KPARAM_INFO
	.align		4
.L_13:
        /*0038*/ 	.byte	0x04, 0x17
        /*003a*/ 	.short	(.L_15 - .L_14)
.L_14:
        /*003c*/ 	.word	0x00000000
        /*0040*/ 	.short	0x0005
        /*0042*/ 	.short	0x0020
        /*0044*/ 	.byte	0x00, 0xf0, 0x11, 0x00


	//----- nvinfo : EIATTR_KPARAM_INFO
	.align		4
.L_15:
        /*0048*/ 	.byte	0x04, 0x17
        /*004a*/ 	.short	(.L_17 - .L_16)
.L_16:
        /*004c*/ 	.word	0x00000000
        /*0050*/ 	.short	0x0004
        /*0052*/ 	.short	0x001c
        /*0054*/ 	.byte	0x00, 0xf0, 0x11, 0x00


	//----- nvinfo : EIATTR_KPARAM_INFO
	.align		4
.L_17:
        /*0058*/ 	.byte	0x04, 0x17
        /*005a*/ 	.short	(.L_19 - .L_18)
.L_18:
        /*005c*/ 	.word	0x00000000
        /*0060*/ 	.short	0x0003
        /*0062*/ 	.short	0x0018
        /*0064*/ 	.byte	0x00, 0xf0, 0x11, 0x00


	//----- nvinfo : EIATTR_KPARAM_INFO
	.align		4
.L_19:
        /*0068*/ 	.byte	0x04, 0x17
        /*006a*/ 	.short	(.L_21 - .L_20)
.L_20:
        /*006c*/ 	.word	0x00000000
        /*0070*/ 	.short	0x0002
        /*0072*/ 	.short	0x0010
        /*0074*/ 	.byte	0x00, 0xf5, 0x21, 0x00


	//----- nvinfo : EIATTR_KPARAM_INFO
	.align		4
.L_21:
        /*0078*/ 	.byte	0x04, 0x17
        /*007a*/ 	.short	(.L_23 - .L_22)
.L_22:
        /*007c*/ 	.word	0x00000000
        /*0080*/ 	.short	0x0001
        /*0082*/ 	.short	0x0008
        /*0084*/ 	.byte	0x00, 0xf5, 0x21, 0x00


	//----- nvinfo : EIATTR_KPARAM_INFO
	.align		4
.L_23:
        /*0088*/ 	.byte	0x04, 0x17
        /*008a*/ 	.short	(.L_25 - .L_24)
.L_24:
        /*008c*/ 	.word	0x00000000
        /*0090*/ 	.short	0x0000
        /*0092*/ 	.short	0x0000
        /*0094*/ 	.byte	0x00, 0xf5, 0x21, 0x00


	//----- nvinfo : EIATTR_SPARSE_MMA_MASK
	.align		4
.L_25:
        /*0098*/ 	.byte	0x03, 0x50
        /*009a*/ 	.short	0x0000


	//----- nvinfo : EIATTR_MAXREG_COUNT
	.align		4
        /*009c*/ 	.byte	0x03, 0x1b
        /*009e*/ 	.short	0x00ff


	//----- nvinfo : EIATTR_MERCURY_ISA_VERSION
	.align		4
        /*00a0*/ 	.byte	0x03, 0x5f
        /*00a2*/ 	.short	0x0101


	//----- nvinfo : EIATTR_VRC_CTA_INIT_COUNT
	.align		4
        /*00a4*/ 	.byte	0x02, 0x4a
	.zero		1
	.zero		1


	//----- nvinfo : EIATTR_EXIT_INSTR_OFFSETS
	.align		4
        /*00a8*/ 	.byte	0x04, 0x1c
        /*00aa*/ 	.short	(.L_27 - .L_26)


	//   ....[0]....
.L_26:
        /*00ac*/ 	.word	0x00000030


	//   ....[1]....
        /*00b0*/ 	.word	0x00000f70


	//----- nvinfo : EIATTR_CRS_STACK_SIZE
	.align		4
.L_27:
        /*00b4*/ 	.byte	0x04, 0x1e
        /*00b6*/ 	.short	(.L_29 - .L_28)
.L_28:
        /*00b8*/ 	.word	0x00000000


	//----- nvinfo : EIATTR_CBANK_PARAM_SIZE
	.align		4
.L_29:
        /*00bc*/ 	.byte	0x03, 0x19
        /*00be*/ 	.short	0x0030


	//----- nvinfo : EIATTR_PARAM_CBANK
	.align		4
        /*00c0*/ 	.byte	0x04, 0x0a
        /*00c2*/ 	.short	(.L_31 - .L_30)
	.align		4
.L_30:
        /*00c4*/ 	.word	index@(.nv.constant0._Z30dvc_ScaLBL_D3Q19_MixedGradientPiPdS0_iiiiii)
        /*00c8*/ 	.short	0x0380
        /*00ca*/ 	.short	0x0030


	//----- nvinfo : EIATTR_SW_WAR
	.align		4
.L_31:
        /*00cc*/ 	.byte	0x04, 0x36
        /*00ce*/ 	.short	(.L_33 - .L_32)
.L_32:
        /*00d0*/ 	.word	0x00000008
.L_33:


//--------------------- .nv.callgraph             --------------------------
	.section	.nv.callgraph,"",@"SHT_CUDA_CALLGRAPH"
	.align	4
	.sectionentsize	8
	.align		4
        /*0000*/ 	.word	0x00000000
	.align		4
        /*0004*/ 	.word	0xffffffff
	.align		4
        /*0008*/ 	.word	0x00000000
	.align		4
        /*000c*/ 	.word	0xfffffffe
	.align		4
        /*0010*/ 	.word	0x00000000
	.align		4
        /*0014*/ 	.word	0xfffffffd
	.align		4
        /*0018*/ 	.word	0x00000000
	.align		4
        /*001c*/ 	.word	0xfffffffc


//--------------------- .text._Z30dvc_ScaLBL_D3Q19_MixedGradientPiPdS0_iiiiii --------------------------
	.section	.text._Z30dvc_ScaLBL_D3Q19_MixedGradientPiPdS0_iiiiii,"ax",@progbits
	.align	128
        .global         _Z30dvc_ScaLBL_D3Q19_MixedGradientPiPdS0_iiiiii
        .type           _Z30dvc_ScaLBL_D3Q19_MixedGradientPiPdS0_iiiiii,@function
        .size           _Z30dvc_ScaLBL_D3Q19_MixedGradientPiPdS0_iiiiii,(.L_x_4 - _Z30dvc_ScaLBL_D3Q19_MixedGradientPiPdS0_iiiiii)
        .other          _Z30dvc_ScaLBL_D3Q19_MixedGradientPiPdS0_iiiiii,@"STO_CUDA_ENTRY STV_DEFAULT"
_Z30dvc_ScaLBL_D3Q19_MixedGradientPiPdS0_iiiiii:
.text._Z30dvc_ScaLBL_D3Q19_MixedGradientPiPdS0_iiiiii:
[----:B------:R-:W-:Y:S08]  /*0000*/  LDC R1, c[0x0][0x37c] ;  /* 0x0000df00ff017b82 */ /* 0x000ff00000000800 */
[----:B------:R-:W0:Y:S02]  /*0010*/  LDC R3, c[0x0][0x3a0] ;  /* 0x0000e800ff037b82 */ /* 0x000e240000000800 */
[----:B0-----:R-:W-:-:S13]  /*0020*/  ISETP.GE.AND P0, PT, R3, -0x117ff, PT ;  /* 0xfffee8010300780c */ /* 0x001fda0003f06270 */
[----:B------:R-:W-:Y:S05]  /*0030*/  @!P0 EXIT ;  /* 0x000000000000894d */ /* 0x000fea0003800000 */
[----:B------:R-:W0:Y:S01]  /*0040*/  S2UR UR4, SR_CTAID.X ;  /* 0x00000000000479c3 */ /* 0x000e220000002500 */
[----:B------:R-:W1:Y:S01]  /*0050*/  S2R R6, SR_TID.X ;  /* 0x0000000000067919 */ /* 0x000e620000002100 */
[----:B------:R-:W-:Y:S01]  /*0060*/  HFMA2 R2, -RZ, RZ, 0, 0 ;  /* 0x00000000ff027431 */ /* 0x000fe200000001ff */
[----:B------:R-:W1:Y:S01]  /*0070*/  LDCU UR8, c[0x0][0x398] ;  /* 0x00007300ff0877ac */ /* 0x000e620008000800 */
[----:B------:R-:W2:Y:S04]  /*0080*/  LDCU UR5, c[0x0][0x3a8] ;  /* 0x00007500ff0577ac */ /* 0x000ea80008000800 */
[----:B------:R-:W0:Y:S01]  /*0090*/  LDC R0, c[0x0][0x360] ;  /* 0x0000d800ff007b82 */ /* 0x000e220000000800 */
[----:B------:R-:W3:Y:S01]  /*00a0*/  LDCU.64 UR6, c[0x0][0x358] ;  /* 0x00006b00ff0677ac */ /* 0x000ee20008000a00 */
[----:B------:R-:W-:Y:S01]  /*00b0*/  IMAD.HI R2, R3, -0x15f15f15, R2 ;  /* 0xea0ea0eb03027827 */ /* 0x000fe200078e0202 */
[----:B------:R-:W4:Y:S05]  /*00c0*/  LDCU UR9, c[0x0][0x39c] ;  /* 0x00007380ff0977ac */ /* 0x000f2a0008000800 */
[----:B------:R-:W2:Y:S01]  /*00d0*/  LDC R5, c[0x0][0x3a4] ;  /* 0x0000e900ff057b82 */ /* 0x000ea20000000800 */
[----:B------:R-:W-:-:S04]  /*00e0*/  SHF.R.U32.HI R3, RZ, 0x1f, R2 ;  /* 0x0000001fff037819 */ /* 0x000fc80000011602 */
[----:B------:R-:W-:Y:S01]  /*00f0*/  LEA.HI.SX32 R4, R2, R3, 0x10 ;  /* 0x0000000302047211 */ /* 0x000fe200078f82ff */
[----:B0-----:R-:W-:-:S04]  /*0100*/  IMAD R3, R0, UR4, RZ ;  /* 0x0000000400037c24 */ /* 0x001fc8000f8e02ff */
[C---:B------:R-:W-:Y:S01]  /*0110*/  IMAD R3, R4.reuse, R3, R3 ;  /* 0x0000000304037224 */ /* 0x040fe200078e0203 */
[----:B------:R-:W-:Y:S01]  /*0120*/  IADD3 R4, PT, PT, -R4, RZ, RZ ;  /* 0x000000ff04047210 */ /* 0x000fe20007ffe1ff */
[----:B--2---:R-:W-:-:S03]  /*0130*/  IMAD R2, R5, UR5, RZ ;  /* 0x0000000505027c24 */ /* 0x004fc6000f8e02ff */
[----:B-1-34-:R-:W-:-:S07]  /*0140*/  IADD3 R3, PT, PT, R3, UR8, R6 ;  /* 0x0000000803037c10 */ /* 0x01afce000fffe006 */
.L_x_2:
[----:B------:R-:W-:Y:S01]  /*0150*/  ISETP.GE.AND P1, PT, R3, UR9, PT ;  /* 0x0000000903007c0c */ /* 0x000fe2000bf26270 */
[----:B------:R-:W-:Y:S01]  /*0160*/  BSSY.RECONVERGENT B0, `(.L_x_0) ;  /* 0x00000de000007945 */ /* 0x000fe20003800200 */
[----:B------:R-:W-:-:S04]  /*0170*/  IADD3 R4, PT, PT, R4, 0x1, RZ ;  /* 0x0000000104047810 */ /* 0x000fc80007ffe0ff */
[----:B------:R-:W-:-:S07]  /*0180*/  ISETP.NE.AND P0, PT, R4, 0x1, PT ;  /* 0x000000010400780c */ /* 0x000fce0003f05270 */
[----:B0-----:R-:W-:Y:S06]  /*0190*/  @P1 BRA `(.L_x_1) ;  /* 0x0000000c00681947 */ /* 0x001fec0003800000 */
[----:B------:R-:W0:Y:S08]  /*01a0*/  LDC.64 R12, c[0x0][0x380] ;  /* 0x0000e000ff0c7b82 */ /* 0x000e300000000a00 */
[----:B------:R-:W1:Y:S01]  /*01b0*/  LDC.64 R6, c[0x0][0x388] ;  /* 0x0000e200ff067b82 */ /* 0x000e620000000a00 */
[----:B------:R-:W-:-:S07]  /*01c0*/  IABS R18, R2 ;  /* 0x0000000200127213 */ /* 0x000fce0000000000 */
[----:B------:R-:W2:Y:S01]  /*01d0*/  LDC R32, c[0x0][0x3a4] ;  /* 0x0000e900ff207b82 */ /* 0x000ea20000000800 */
[----:B0-----:R-:W-:Y:S01]  /*01e0*/  IMAD.WIDE R12, R3, 0x4, R12 ;  /* 0x00000004030c7825 */ /* 0x001fe200078e020c */
[----:B------:R-:W-:-:S06]  /*01f0*/  IABS R21, R2 ;  /* 0x0000000200157213 */ /* 0x000fcc0000000000 */
[----:B------:R-:W0:Y:S01]  /*0200*/  LDC R22, c[0x0][0x3a8] ;  /* 0x0000ea00ff167b82 */ /* 0x000e220000000800 */
[----:B------:R3:W1:Y:S01]  /*0210*/  LDG.E R33, desc[UR6][R12.64] ;  /* 0x000000060c217981 */ /* 0x000662000c1e1900 */
[----:B------:R-:W4:Y:S08]  /*0220*/  I2F.RP R5, R18 ;  /* 0x0000001200057306 */ /* 0x000f300000209400 */
[----:B----4-:R-:W3:Y:S02]  /*0230*/  MUFU.RCP R5, R5 ;  /* 0x0000000500057308 */ /* 0x010ee40000001000 */
[----:B---3--:R-:W-:-:S06]  /*0240*/  IADD3 R12, PT, PT, R5, 0xffffffe, RZ ;  /* 0x0ffffffe050c7810 */ /* 0x008fcc0007ffe0ff */
[----:B------:R3:W4:Y:S02]  /*0250*/  F2I.FTZ.U32.TRUNC.NTZ R13, R12 ;  /* 0x0000000c000d7305 */ /* 0x000724000021f000 */
[----:B---3--:R-:W-:Y:S02]  /*0260*/  MOV R12, RZ ;  /* 0x000000ff000c7202 */ /* 0x008fe40000000f00 */
[----:B----4-:R-:W-:-:S05]  /*0270*/  IADD3 R19, PT, PT, RZ, -R13, RZ ;  /* 0x8000000dff137210 */ /* 0x010fca0007ffe0ff */
[----:B------:R-:W-:-:S04]  /*0280*/  IMAD R19, R19, R18, RZ ;  /* 0x0000001213137224 */ /* 0x000fc800078e02ff */
[----:B------:R-:W-:Y:S01]  /*0290*/  IMAD.HI.U32 R13, R13, R19, R12 ;  /* 0x000000130d0d7227 */ /* 0x000fe200078e000c */
[----:B--2---:R-:W-:Y:S02]  /*02a0*/  IABS R5, R32 ;  /* 0x0000002000057213 */ /* 0x004fe40000000000 */
[----:B------:R-:W-:Y:S02]  /*02b0*/  IADD3 R12, PT, PT, RZ, -R21, RZ ;  /* 0x80000015ff0c7210 */ /* 0x000fe40007ffe0ff */
[----:B------:R-:W2:Y:S08]  /*02c0*/  I2F.RP R19, R5 ;  /* 0x0000000500137306 */ /* 0x000eb00000209400 */
[----:B--2---:R-:W2:Y:S01]  /*02d0*/  MUFU.RCP R19, R19 ;  /* 0x0000001300137308 */ /* 0x004ea20000001000 */
[----:B-1----:R-:W-:-:S05]  /*02e0*/  IMAD.WIDE R26, R33, 0x8, R6 ;  /* 0x00000008211a7825 */ /* 0x002fca00078e0206 */
[----:B------:R-:W3:Y:S04]  /*02f0*/  LDG.E.64 R14, desc[UR6][R26.64+0x8] ;  /* 0x000008061a0e7981 */ /* 0x000ee8000c1e1b00 */
[----:B------:R-:W3:Y:S04]  /*0300*/  LDG.E.64 R10, desc[UR6][R26.64+0x10] ;  /* 0x000010061a0a7981 */ /* 0x000ee8000c1e1b00 */
[----:B------:R-:W4:Y:S04]  /*0310*/  LDG.E.64 R24, desc[UR6][R26.64+-0x8] ;  /* 0xfffff8061a187981 */ /* 0x000f28000c1e1b00 */
[----:B------:R-:W4:Y:S04]  /*0320*/  LDG.E.64 R16, desc[UR6][R26.64+-0x10] ;  /* 0xfffff0061a107981 */ /* 0x000f28000c1e1b00 */
[----:B------:R-:W5:Y:S01]  /*0330*/  LDG.E.64 R8, desc[UR6][R26.64] ;  /* 0x000000061a087981 */ /* 0x000f62000c1e1b00 */
[----:B------:R-:W-:-:S05]  /*0340*/  IABS R20, R33 ;  /* 0x0000002100147213 */ /* 0x000fca0000000000 */
[----:B------:R-:W-:-:S04]  /*0350*/  IMAD.HI.U32 R23, R13, R20, RZ ;  /* 0x000000140d177227 */ /* 0x000fc800078e00ff */
[----:B------:R-:W-:Y:S01]  /*0360*/  IMAD R13, R23, R12, R20 ;  /* 0x0000000c170d7224 */ /* 0x000fe200078e0214 */
[----:B------:R-:W-:-:S04]  /*0370*/  LOP3.LUT R12, R33, R2, RZ, 0x3c, !PT ;  /* 0x00000002210c7212 */ /* 0x000fc800078e3cff */
[----:B------:R-:W-:Y:S02]  /*0380*/  ISETP.GT.U32.AND P3, PT, R18, R13, PT ;  /* 0x0000000d1200720c */ /* 0x000fe40003f64070 */
[----:B------:R-:W-:Y:S02]  /*0390*/  ISETP.GE.AND P2, PT, R12, RZ, PT ;  /* 0x000000ff0c00720c */ /* 0x000fe40003f46270 */
[----:B--2---:R-:W-:-:S09]  /*03a0*/  IADD3 R12, PT, PT, R19, 0xffffffe, RZ ;  /* 0x0ffffffe130c7810 */ /* 0x004fd20007ffe0ff */
[----:B------:R-:W-:Y:S01]  /*03b0*/  @!P3 IMAD.IADD R13, R13, 0x1, -R18 ;  /* 0x000000010d0db824 */ /* 0x000fe200078e0a12 */
[----:B------:R-:W-:Y:S02]  /*03c0*/  @!P3 IADD3 R23, PT, PT, R23, 0x1, RZ ;  /* 0x000000011717b810 */ /* 0x000fe40007ffe0ff */
[----:B------:R-:W-:Y:S02]  /*03d0*/  ISETP.NE.AND P3, PT, R2, RZ, PT ;  /* 0x000000ff0200720c */ /* 0x000fe40003f65270 */
[----:B------:R-:W-:Y:S02]  /*03e0*/  ISETP.GE.U32.AND P1, PT, R13, R18, PT ;  /* 0x000000120d00720c */ /* 0x000fe40003f26070 */
[----:B------:R1:W2:Y:S02]  /*03f0*/  F2I.FTZ.U32.TRUNC.NTZ R13, R12 ;  /* 0x0000000c000d7305 */ /* 0x0002a4000021f000 */
[----:B-1----:R-:W-:-:S09]  /*0400*/  IMAD.MOV.U32 R12, RZ, RZ, RZ ;  /* 0x000000ffff0c7224 */ /* 0x002fd200078e00ff */
[----:B------:R-:W-:-:S04]  /*0410*/  @P1 IADD3 R23, PT, PT, R23, 0x1, RZ ;  /* 0x0000000117171810 */ /* 0x000fc80007ffe0ff */
[----:B------:R-:W-:Y:S02]  /*0420*/  @!P2 IADD3 R23, PT, PT, -R23, RZ, RZ ;  /* 0x000000ff1717a210 */ /* 0x000fe40007ffe1ff */
[----:B------:R-:W-:Y:S02]  /*0430*/  @!P3 LOP3.LUT R23, RZ, R2, RZ, 0x33, !PT ;  /* 0x00000002ff17b212 */ /* 0x000fe400078e33ff */
[----:B--2---:R-:W-:-:S03]  /*0440*/  IADD3 R20, PT, PT, RZ, -R13, RZ ;  /* 0x8000000dff147210 */ /* 0x004fc60007ffe0ff */
[----:B------:R-:W-:Y:S02]  /*0450*/  IMAD R18, R2, R23, RZ ;  /* 0x0000001702127224 */ /* 0x000fe400078e02ff */
[----:B------:R-:W-:-:S03]  /*0460*/  IMAD R21, R20, R5, RZ ;  /* 0x0000000514157224 */ /* 0x000fc600078e02ff */
[----:B------:R-:W-:Y:S01]  /*0470*/  IADD3 R19, PT, PT, R33, -R18, RZ ;  /* 0x8000001221137210 */ /* 0x000fe20007ffe0ff */
[----:B------:R-:W-:-:S03]  /*0480*/  IMAD.HI.U32 R12, R13, R21, R12 ;  /* 0x000000150d0c7227 */ /* 0x000fc600078e000c */
[----:B------:R-:W-:Y:S02]  /*0490*/  IABS R20, R19 ;  /* 0x0000001300147213 */ /* 0x000fe40000000000 */
[----:B------:R-:W-:Y:S02]  /*04a0*/  LOP3.LUT R19, R19, R32, RZ, 0x3c, !PT ;  /* 0x0000002013137212 */ /* 0x000fe400078e3cff */
[----:B------:R-:W-:Y:S02]  /*04b0*/  MOV R13, R20 ;  /* 0x00000014000d7202 */ /* 0x000fe40000000f00 */
[----:B------:R-:W-:-:S03]  /*04c0*/  ISETP.GE.AND P2, PT, R19, RZ, PT ;  /* 0x000000ff1300720c */ /* 0x000fc60003f46270 */
[----:B------:R-:W-:-:S05]  /*04d0*/  IMAD.HI.U32 R35, R12, R13, RZ ;  /* 0x0000000d0c237227 */ /* 0x000fca00078e00ff */
[----:B------:R-:W-:-:S05]  /*04e0*/  IADD3 R12, PT, PT, -R35, RZ, RZ ;  /* 0x000000ff230c7210 */ /* 0x000fca0007ffe1ff */
[----:B------:R-:W-:-:S05]  /*04f0*/  IMAD R12, R5, R12, R13 ;  /* 0x0000000c050c7224 */ /* 0x000fca00078e020d */
[----:B------:R-:W-:-:S13]  /*0500*/  ISETP.GT.U32.AND P3, PT, R5, R12, PT ;  /* 0x0000000c0500720c */ /* 0x000fda0003f64070 */
[-C--:B------:R-:W-:Y:S02]  /*0510*/  @!P3 IADD3 R12, PT, PT, R12, -R5.reuse, RZ ;  /* 0x800000050c0cb210 */ /* 0x080fe40007ffe0ff */
[----:B------:R-:W-:Y:S02]  /*0520*/  @!P3 IADD3 R35, PT, PT, R35, 0x1, RZ ;  /* 0x000000012323b810 */ /* 0x000fe40007ffe0ff */
[----:B------:R-:W-:Y:S02]  /*0530*/  ISETP.GE.U32.AND P1, PT, R12, R5, PT ;  /* 0x000000050c00720c */ /* 0x000fe40003f26070 */
[----:B------:R-:W-:-:S11]  /*0540*/  ISETP.NE.AND P3, PT, R32, RZ, PT ;  /* 0x000000ff2000720c */ /* 0x000fd60003f65270 */
[----:B------:R-:W-:-:S04]  /*0550*/  @P1 IADD3 R35, PT, PT, R35, 0x1, RZ ;  /* 0x0000000123231810 */ /* 0x000fc80007ffe0ff */
[----:B------:R-:W-:Y:S02]  /*0560*/  @!P2 IADD3 R35, PT, PT, -R35, RZ, RZ ;  /* 0x000000ff2323a210 */ /* 0x000fe40007ffe1ff */
[----:B------:R-:W-:-:S05]  /*0570*/  @!P3 LOP3.LUT R35, RZ, R32, RZ, 0x33, !PT ;  /* 0x00000020ff23b212 */ /* 0x000fca00078e33ff */
[----:B------:R-:W-:Y:S02]  /*0580*/  IMAD R20, R35, R32, R18 ;  /* 0x0000002023147224 */ /* 0x000fe400078e0212 */
[----:B0-----:R-:W-:Y:S02]  /*0590*/  IMAD R34, R23, R22, R35 ;  /* 0x0000001617227224 */ /* 0x001fe400078e0223 */
[----:B------:R-:W-:-:S03]  /*05a0*/  IMAD.IADD R5, R33, 0x1, -R20 ;  /* 0x0000000121057824 */ /* 0x000fc600078e0a14 */
[C---:B------:R-:W-:Y:S02]  /*05b0*/  IADD3 R20, PT, PT, R34.reuse, -0x1, RZ ;  /* 0xffffffff22147810 */ /* 0x040fe40007ffe0ff */
[----:B------:R-:W-:-:S03]  /*05c0*/  IADD3 R28, PT, PT, R34, -0x2, RZ ;  /* 0xfffffffe221c7810 */ /* 0x000fc60007ffe0ff */
[-CC-:B------:R-:W-:Y:S02]  /*05d0*/  IMAD R21, R20, R32.reuse, R5.reuse ;  /* 0x0000002014157224 */ /* 0x180fe400078e0205 */
[----:B------:R-:W-:Y:S02]  /*05e0*/  IMAD R31, R28, R32, R5 ;  /* 0x000000201c1f7224 */ /* 0x000fe400078e0205 */
[----:B------:R-:W-:-:S04]  /*05f0*/  IMAD.WIDE R20, R21, 0x8, R6 ;  /* 0x0000000815147825 */ /* 0x000fc800078e0206 */
[----:B------:R-:W-:Y:S02]  /*0600*/  IMAD.WIDE R30, R31, 0x8, R6 ;  /* 0x000000081f1e7825 */ /* 0x000fe400078e0206 */
[----:B------:R-:W2:Y:S04]  /*0610*/  LDG.E.64 R20, desc[UR6][R20.64] ;  /* 0x0000000614147981 */ /* 0x000ea8000c1e1b00 */
[----:B------:R-:W2:Y:S01]  /*0620*/  LDG.E.64 R28, desc[UR6][R30.64] ;  /* 0x000000061e1c7981 */ /* 0x000ea2000c1e1b00 */
[----:B---3--:R-:W-:Y:S02]  /*0630*/  DFMA R10, R14, 5, -R10 ;  /* 0x401400000e0a782b */ /* 0x008fe4000000080a */
[----:B----4-:R-:W-:-:S06]  /*0640*/  DFMA R16, R24, 5, -R16 ;  /* 0x401400001810782b */ /* 0x010fcc0000000810 */
[C---:B-----5:R-:W-:Y:S01]  /*0650*/  DFMA R12, R8.reuse, -3, R10 ;  /* 0xc0080000080c782b */ /* 0x060fe2000000000a */
[----:B------:R-:W-:Y:S01]  /*0660*/  IMAD.WIDE R10, R32, 0x8, R26 ;  /* 0x00000008200a7825 */ /* 0x000fe200078e021a */
[----:B------:R-:W-:-:S06]  /*0670*/  DFMA R16, R8, -3, R16 ;  /* 0xc00800000810782b */ /* 0x000fcc0000000010 */
[----:B------:R-:W-:Y:S01]  /*0680*/  DADD R24, -R24, R12 ;  /* 0x0000000018187229 */ /* 0x000fe2000000010c */
[----:B------:R-:W-:Y:S01]  /*0690*/  IMAD.WIDE R12, R32, 0x8, R10 ;  /* 0x00000008200c7825 */ /* 0x000fe200078e020a */
[----:B------:R-:W-:Y:S02]  /*06a0*/  DADD R14, -R14, R16 ;  /* 0x000000000e0e7229 */ /* 0x000fe40000000110 */
[----:B------:R-:W3:Y:S04]  /*06b0*/  LDG.E.64 R16, desc[UR6][R10.64] ;  /* 0x000000060a107981 */ /* 0x000ee8000c1e1b00 */
[----:B------:R-:W3:Y:S01]  /*06c0*/  LDG.E.64 R18, desc[UR6][R12.64] ;  /* 0x000000060c127981 */ /* 0x000ee2000c1e1b00 */
[----:B------:R-:W-:Y:S01]  /*06d0*/  DFMA R24, R24, 0.25, RZ ;  /* 0x3fd000001818782b */ /* 0x000fe200000000ff */
[----:B------:R-:W-:-:S05]  /*06e0*/  SHF.L.U32 R37, R22, 0x1, RZ ;  /* 0x0000000116257819 */ /* 0x000fca00000006ff */
[----:B------:R-:W-:Y:S02]  /*06f0*/  IMAD R23, R23, R22, R37 ;  /* 0x0000001617177224 */ /* 0x000fe400078e0225 */
[----:B------:R-:W-:Y:S02]  /*0700*/  DFMA R14, R14, 0.25, R24 ;  /* 0x3fd000000e0e782b */ /* 0x000fe40000000018 */
[----:B------:R-:W-:Y:S02]  /*0710*/  IMAD R24, R22, -0x3, R23 ;  /* 0xfffffffd16187824 */ /* 0x000fe400078e0217 */
[----:B------:R-:W-:-:S03]  /*0720*/  IMAD.WIDE R26, R2, 0x8, R26 ;  /* 0x00000008021a7825 */ /* 0x000fc600078e021a */
[C---:B------:R-:W-:Y:S02]  /*0730*/  IADD3 R36, PT, PT, R35.reuse, R24, RZ ;  /* 0x0000001823247210 */ /* 0x040fe40007ffe0ff */
[----:B------:R-:W-:Y:S01]  /*0740*/  IADD3 R35, PT, PT, R35, -R22, R24 ;  /* 0x8000001623237210 */ /* 0x000fe20007ffe018 */
[----:B--2---:R-:W-:-:S08]  /*0750*/  DFMA R28, R20, 5, -R28 ;  /* 0x40140000141c782b */ /* 0x004fd0000000081c */
[----:B------:R-:W-:Y:S02]  /*0760*/  DFMA R28, R8, -3, R28 ;  /* 0xc0080000081c782b */ /* 0x000fe4000000001c */
[----:B---3--:R-:W-:-:S08]  /*0770*/  DFMA R18, R16, 5, -R18 ;  /* 0x401400001012782b */ /* 0x008fd00000000812 */
[----:B------:R-:W-:-:S08]  /*0780*/  DFMA R18, R8, -3, R18 ;  /* 0xc00800000812782b */ /* 0x000fd00000000012 */
[----:B------:R-:W-:Y:S02]  /*0790*/  DADD R18, -R20, R18 ;  /* 0x0000000014127229 */ /* 0x000fe40000000112 */
[----:B------:R-:W-:-:S06]  /*07a0*/  DADD R28, -R16, R28 ;  /* 0x00000000101c7229 */ /* 0x000fcc000000011c */
[----:B------:R-:W-:Y:S01]  /*07b0*/  DFMA R18, R18, 0.25, R14 ;  /* 0x3fd000001212782b */ /* 0x000fe2000000000e */
[----:B------:R-:W-:Y:S02]  /*07c0*/  IMAD.WIDE R14, R2, 0x8, R26 ;  /* 0x00000008020e7825 */ /* 0x000fe400078e021a */
[----:B------:R-:W2:Y:S02]  /*07d0*/  LDG.E.64 R26, desc[UR6][R26.64] ;  /* 0x000000061a1a7981 */ /* 0x000ea4000c1e1b00 */
[----:B------:R-:W-:-:S03]  /*07e0*/  IMAD R17, R36, R32, R5 ;  /* 0x0000002024117224 */ /* 0x000fc600078e0205 */
[----:B------:R-:W-:Y:S01]  /*07f0*/  DFMA R28, R28, 0.25, R18 ;  /* 0x3fd000001c1c782b */ /* 0x000fe20000000012 */
[----:B------:R-:W2:Y:S01]  /*0800*/  LDG.E.64 R20, desc[UR6][R14.64] ;  /* 0x000000060e147981 */ /* 0x000ea2000c1e1b00 */
[----:B------:R-:W-:Y:S02]  /*0810*/  IMAD R19, R35, R32, R5 ;  /* 0x0000002023137224 */ /* 0x000fe400078e0205 */
[----:B------:R-:W-:-:S04]  /*0820*/  IMAD.WIDE R16, R17, 0x8, R6 ;  /* 0x0000000811107825 */ /* 0x000fc800078e0206 */
[----:B------:R-:W-:Y:S01]  /*0830*/  IMAD.WIDE R18, R19, 0x8, R6 ;  /* 0x0000000813127825 */ /* 0x000fe200078e0206 */
[----:B------:R-:W3:Y:S04]  /*0840*/  LDG.E.64 R24, desc[UR6][R16.64] ;  /* 0x0000000610187981 */ /* 0x000ee8000c1e1b00 */
[----:B------:R-:W3:Y:S01]  /*0850*/  LDG.E.64 R22, desc[UR6][R18.64] ;  /* 0x0000000612167981 */ /* 0x000ee2000c1e1b00 */
[----:B--2---:R-:W-:-:S08]  /*0860*/  DFMA R20, R26, 5, -R20 ;  /* 0x401400001a14782b */ /* 0x004fd00000000814 */
[----:B------:R-:W-:Y:S02]  /*0870*/  DFMA R20, R8, -3, R20 ;  /* 0xc00800000814782b */ /* 0x000fe40000000014 */
[----:B---3--:R-:W-:-:S06]  /*0880*/  DFMA R22, R24, 5, -R22 ;  /* 0x401400001816782b */ /* 0x008fcc0000000816 */
[----:B------:R-:W-:Y:S01]  /*0890*/  DADD R20, -R24, R20 ;  /* 0x0000000018147229 */ /* 0x000fe20000000114 */
[----:B------:R-:W2:Y:S01]  /*08a0*/  LDG.E.64 R24, desc[UR6][R10.64+0x8] ;  /* 0x000008060a187981 */ /* 0x000ea2000c1e1b00 */
[----:B------:R-:W-:-:S06]  /*08b0*/  DFMA R22, R8, -3, R22 ;  /* 0xc00800000816782b */ /* 0x000fcc0000000016 */
[----:B------:R-:W-:Y:S02]  /*08c0*/  DFMA R20, R20, 0.25, R28 ;  /* 0x3fd000001414782b */ /* 0x000fe4000000001c */
[----:B------:R-:W-:Y:S01]  /*08d0*/  DADD R22, -R26, R22 ;  /* 0x000000001a167229 */ /* 0x000fe20000000116 */
[C---:B------:R-:W-:Y:S01]  /*08e0*/  IADD3 R37, PT, PT, R34.reuse, R37, RZ ;  /* 0x0000002522257210 */ /* 0x040fe20007ffe0ff */
[----:B------:R-:W2:Y:S01]  /*08f0*/  LDG.E.64 R26, desc[UR6][R12.64+0x10] ;  /* 0x000010060c1a7981 */ /* 0x000ea2000c1e1b00 */
[----:B------:R-:W-:-:S03]  /*0900*/  IADD3 R28, PT, PT, R34, -0x1, RZ ;  /* 0xffffffff221c7810 */ /* 0x000fc60007ffe0ff */
[----:B------:R-:W3:Y:S02]  /*0910*/  LDG.E.64 R10, desc[UR6][R10.64+-0x8] ;  /* 0xfffff8060a0a7981 */ /* 0x000ee4000c1e1b00 */
[----:B------:R-:W-:-:S04]  /*0920*/  IMAD R29, R28, R32, R5 ;  /* 0x000000201c1d7224 */ /* 0x000fc800078e0205 */
[----:B------:R-:W-:Y:S01]  /*0930*/  IMAD.WIDE R28, R29, 0x8, R6 ;  /* 0x000000081d1c7825 */ /* 0x000fe200078e0206 */
[----:B------:R-:W-:Y:S01]  /*0940*/  DFMA R20, R22, 0.25, R20 ;  /* 0x3fd000001614782b */ /* 0x000fe20000000014 */
[----:B------:R-:W3:Y:S04]  /*0950*/  LDG.E.64 R12, desc[UR6][R12.64+-0x10] ;  /* 0xfffff0060c0c7981 */ /* 0x000ee8000c1e1b00 */
[----:B------:R-:W4:Y:S01]  /*0960*/  LDG.E.64 R30, desc[UR6][R28.64+-0x8] ;  /* 0xfffff8061c1e7981 */ /* 0x000f22000c1e1b00 */
[----:B------:R-:W-:Y:S01]  /*0970*/  VIADD R34, R34, 0xfffffffe ;  /* 0xfffffffe22227836 */ /* 0x000fe20000000000 */
[----:B--2---:R-:W-:-:S08]  /*0980*/  DFMA R22, R24, 5, -R26 ;  /* 0x401400001816782b */ /* 0x004fd0000000081a */
[----:B------:R-:W-:-:S08]  /*0990*/  DFMA R22, R8, -3, R22 ;  /* 0xc00800000816782b */ /* 0x000fd00000000016 */
[----:B----4-:R-:W-:-:S08]  /*09a0*/  DADD R22, -R30, R22 ;  /* 0x000000001e167229 */ /* 0x010fd00000000116 */
[----:B------:R-:W-:Y:S01]  /*09b0*/  DFMA R20, R22, 0.125, R20 ;  /* 0x3fc000001614782b */ /* 0x000fe20000000014 */
[----:B------:R-:W-:-:S04]  /*09c0*/  IMAD R23, R34, R32, R5 ;  /* 0x0000002022177224 */ /* 0x000fc800078e0205 */
[----:B------:R-:W-:-:S05]  /*09d0*/  IMAD.WIDE R22, R23, 0x8, R6 ;  /* 0x0000000817167825 */ /* 0x000fca00078e0206 */
[----:B------:R-:W2:Y:S02]  /*09e0*/  LDG.E.64 R26, desc[UR6][R22.64+-0x10] ;  /* 0xfffff006161a7981 */ /* 0x000ea4000c1e1b00 */
[----:B--2---:R-:W-:Y:S02]  /*09f0*/  DFMA R26, R30, 5, -R26 ;  /* 0x401400001e1a782b */ /* 0x004fe4000000081a */
[----:B------:R0:W2:Y:S06]  /*0a00*/  LDG.E.64 R30, desc[UR6][R22.64+0x10] ;  /* 0x00001006161e7981 */ /* 0x0000ac000c1e1b00 */
[----:B------:R-:W-:-:S08]  /*0a10*/  DFMA R26, R8, -3, R26 ;  /* 0xc0080000081a782b */ /* 0x000fd0000000001a */
[----:B------:R-:W-:Y:S01]  /*0a20*/  DADD R26, -R24, R26 ;  /* 0x00000000181a7229 */ /* 0x000fe2000000011a */
[----:B------:R-:W2:Y:S01]  /*0a30*/  LDG.E.64 R24, desc[UR6][R28.64+0x8] ;  /* 0x000008061c187981 */ /* 0x000ea2000c1e1b00 */
[----:B---3--:R-:W-:-:S06]  /*0a40*/  DFMA R12, R10, 5, -R12 ;  /* 0x401400000a0c782b */ /* 0x008fcc000000080c */
[----:B------:R-:W-:Y:S01]  /*0a50*/  DFMA R26, R26, 0.125, R20 ;  /* 0x3fc000001a1a782b */ /* 0x000fe20000000014 */
[----:B------:R-:W-:Y:S01]  /*0a60*/  IMAD.WIDE R20, R33, 0x8, R6 ;  /* 0x0000000821147825 */ /* 0x000fe200078e0206 */
[----:B0-----:R-:W-:Y:S02]  /*0a70*/  DFMA R22, R8, -3, R12 ;  /* 0xc00800000816782b */ /* 0x001fe4000000000c */
[----:B------:R-:W3:Y:S01]  /*0a80*/  LDG.E.64 R12, desc[UR6][R14.64+0x10] ;  /* 0x000010060e0c7981 */ /* 0x000ee2000c1e1b00 */
[----:B------:R-:W-:-:S03]  /*0a90*/  IMAD.WIDE R20, R2, 0x8, R20 ;  /* 0x0000000802147825 */ /* 0x000fc600078e0214 */
[----:B------:R-:W4:Y:S01]  /*0aa0*/  LDG.E.64 R14, desc[UR6][R14.64+-0x10] ;  /* 0xfffff0060e0e7981 */ /* 0x000f22000c1e1b00 */
[----:B--2---:R-:W-:-:S08]  /*0ab0*/  DFMA R30, R24, 5, -R30 ;  /* 0x40140000181e782b */ /* 0x004fd0000000081e */
[----:B------:R-:W-:-:S08]  /*0ac0*/  DFMA R30, R8, -3, R30 ;  /* 0xc0080000081e782b */ /* 0x000fd0000000001e */
[----:B------:R-:W-:Y:S02]  /*0ad0*/  DADD R30, -R10, R30 ;  /* 0x000000000a1e7229 */ /* 0x000fe4000000011e */
[----:B------:R-:W-:Y:S01]  /*0ae0*/  DADD R22, -R24, R22 ;  /* 0x0000000018167229 */ /* 0x000fe20000000116 */
[----:B------:R-:W2:Y:S04]  /*0af0*/  LDG.E.64 R10, desc[UR6][R18.64+-0x10] ;  /* 0xfffff006120a7981 */ /* 0x000ea8000c1e1b00 */
[----:B------:R-:W3:Y:S01]  /*0b00*/  LDG.E.64 R24, desc[UR6][R20.64+0x8] ;  /* 0x0000080614187981 */ /* 0x000ee2000c1e1b00 */
[----:B------:R-:W-:-:S08]  /*0b10*/  DFMA R26, R30, 0.125, R26 ;  /* 0x3fc000001e1a782b */ /* 0x000fd0000000001a */
[----:B------:R-:W-:Y:S01]  /*0b20*/  DFMA R26, R22, 0.125, R26 ;  /* 0x3fc00000161a782b */ /* 0x000fe2000000001a */
[----:B------:R-:W2:Y:S01]  /*0b30*/  LDG.E.64 R22, desc[UR6][R16.64+-0x8] ;  /* 0xfffff80610167981 */ /* 0x000ea2000c1e1b00 */
[----:B------:R-:W-:-:S06]  /*0b40*/  IMAD.WIDE R30, R32, 0x8, R20 ;  /* 0x00000008201e7825 */ /* 0x000fcc00078e0214 */
[----:B------:R-:W5:Y:S01]  /*0b50*/  LDG.E.64 R30, desc[UR6][R30.64] ;  /* 0x000000061e1e7981 */ /* 0x000f62000c1e1b00 */
[----:B------:R-:W-:-:S06]  /*0b60*/  IMAD.WIDE R28, R2, 0x8, R28 ;  /* 0x00000008021c7825 */ /* 0x000fcc00078e021c */
[----:B------:R-:W5:Y:S01]  /*0b70*/  LDG.E.64 R28, desc[UR6][R28.64] ;  /* 0x000000061c1c7981 */ /* 0x000f62000c1e1b00 */
[----:B---3--:R-:W-:-:S08]  /*0b80*/  DFMA R12, R24, 5, -R12 ;  /* 0x40140000180c782b */ /* 0x008fd0000000080c */
[----:B------:R-:W-:Y:S02]  /*0b90*/  DFMA R12, R8, -3, R12 ;  /* 0xc0080000080c782b */ /* 0x000fe4000000000c */
[----:B--2---:R-:W-:-:S06]  /*0ba0*/  DFMA R10, R22, 5, -R10 ;  /* 0x40140000160a782b */ /* 0x004fcc000000080a */
[----:B------:R-:W-:Y:S02]  /*0bb0*/  DADD R12, -R22, R12 ;  /* 0x00000000160c7229 */ /* 0x000fe4000000010c */
[----:B------:R-:W-:-:S06]  /*0bc0*/  DFMA R10, R8, -3, R10 ;  /* 0xc0080000080a782b */ /* 0x000fcc000000000a */
[----:B------:R-:W-:Y:S02]  /*0bd0*/  DFMA R12, R12, 0.125, R26 ;  /* 0x3fc000000c0c782b */ /* 0x000fe4000000001a */
[----:B------:R-:W-:Y:S02]  /*0be0*/  DADD R22, -R24, R10 ;  /* 0x0000000018167229 */ /* 0x000fe4000000010a */
[----:B------:R-:W2:Y:S01]  /*0bf0*/  LDG.E.64 R10, desc[UR6][R18.64+0x10] ;  /* 0x00001006120a7981 */ /* 0x000ea2000c1e1b00 */
[----:B------:R-:W-:Y:S02]  /*0c00*/  IADD3 R25, PT, PT, R35, -0x2, RZ ;  /* 0xfffffffe23197810 */ /* 0x000fe40007ffe0ff */
[----:B------:R-:W-:-:S03]  /*0c10*/  IADD3 R24, PT, PT, R37, 0x2, RZ ;  /* 0x0000000225187810 */ /* 0x000fc60007ffe0ff */
[----:B------:R-:W-:Y:S01]  /*0c20*/  DFMA R22, R22, 0.125, R12 ;  /* 0x3fc000001616782b */ /* 0x000fe2000000000c */
[----:B------:R0:W2:Y:S01]  /*0c30*/  LDG.E.64 R12, desc[UR6][R16.64+0x8] ;  /* 0x00000806100c7981 */ /* 0x0000a2000c1e1b00 */
[----:B------:R-:W-:Y:S01]  /*0c40*/  IADD3 R26, PT, PT, R37, -0x2, RZ ;  /* 0xfffffffe251a7810 */ /* 0x000fe20007ffe0ff */
[-CC-:B------:R-:W-:Y:S02]  /*0c50*/  IMAD R37, R25, R32.reuse, R5.reuse ;  /* 0x0000002019257224 */ /* 0x180fe400078e0205 */
[----:B------:R-:W-:Y:S01]  /*0c60*/  IMAD R25, R24, R32, R5 ;  /* 0x0000002018197224 */ /* 0x000fe200078e0205 */
[----:B------:R-:W4:Y:S01]  /*0c70*/  LDG.E.64 R18, desc[UR6][R20.64+-0x8] ;  /* 0xfffff80614127981 */ /* 0x000f22000c1e1b00 */
[----:B------:R-:W-:Y:S02]  /*0c80*/  IADD3 R27, PT, PT, R36, -0x1, RZ ;  /* 0xffffffff241b7810 */ /* 0x000fe40007ffe0ff */
[----:B------:R-:W-:Y:S01]  /*0c90*/  IMAD.WIDE R24, R25, 0x8, R6 ;  /* 0x0000000819187825 */ /* 0x000fe200078e0206 */
[----:B------:R-:W-:-:S03]  /*0ca0*/  IADD3 R35, PT, PT, R35, 0x2, RZ ;  /* 0x0000000223237810 */ /* 0x000fc60007ffe0ff */
[-CC-:B------:R-:W-:Y:S02]  /*0cb0*/  IMAD R27, R27, R32.reuse, R5.reuse ;  /* 0x000000201b1b7224 */ /* 0x180fe400078e0205 */
[-CC-:B------:R-:W-:Y:S01]  /*0cc0*/  IMAD R35, R35, R32.reuse, R5.reuse ;  /* 0x0000002023237224 */ /* 0x180fe200078e0205 */
[----:B------:R-:W5:Y:S01]  /*0cd0*/  LDG.E.64 R24, desc[UR6][R24.64] ;  /* 0x0000000618187981 */ /* 0x000f62000c1e1b00 */
[----:B------:R-:W-:Y:S02]  /*0ce0*/  IMAD R5, R26, R32, R5 ;  /* 0x000000201a057224 */ /* 0x000fe400078e0205 */
[----:B------:R-:W-:-:S04]  /*0cf0*/  IMAD.WIDE R26, R27, 0x8, R6 ;  /* 0x000000081b1a7825 */ /* 0x000fc800078e0206 */
[----:B------:R-:W-:Y:S02]  /*0d00*/  IMAD.WIDE R36, R37, 0x8, R6 ;  /* 0x0000000825247825 */ /* 0x000fe400078e0206 */
[----:B------:R-:W3:Y:S02]  /*0d10*/  LDG.E.64 R26, desc[UR6][R26.64] ;  /* 0x000000061a1a7981 */ /* 0x000ee4000c1e1b00 */
[----:B0-----:R-:W-:Y:S02]  /*0d20*/  IMAD.WIDE R16, R32, 0x8, R16 ;  /* 0x0000000820107825 */ /* 0x001fe400078e0210 */
[----:B------:R-:W3:Y:S02]  /*0d30*/  LDG.E.64 R20, desc[UR6][R36.64] ;  /* 0x0000000624147981 */ /* 0x000ee4000c1e1b00 */
[--C-:B------:R-:W-:Y:S02]  /*0d40*/  IMAD.WIDE R34, R35, 0x8, R6.reuse ;  /* 0x0000000823227825 */ /* 0x100fe400078e0206 */
[----:B------:R-:W3:Y:S02]  /*0d50*/  LDG.E.64 R16, desc[UR6][R16.64] ;  /* 0x0000000610107981 */ /* 0x000ee4000c1e1b00 */
[----:B------:R-:W-:-:S02]  /*0d60*/  IMAD.WIDE R6, R5, 0x8, R6 ;  /* 0x0000000805067825 */ /* 0x000fc400078e0206 */
[----:B------:R-:W3:Y:S04]  /*0d70*/  LDG.E.64 R34, desc[UR6][R34.64] ;  /* 0x0000000622227981 */ /* 0x000ee8000c1e1b00 */
[----:B------:R-:W3:Y:S01]  /*0d80*/  LDG.E.64 R6, desc[UR6][R6.64] ;  /* 0x0000000606067981 */ /* 0x000ee2000c1e1b00 */
[----:B--2---:R-:W-:Y:S02]  /*0d90*/  DFMA R10, R12, 5, -R10 ;  /* 0x401400000c0a782b */ /* 0x004fe4000000080a */
[----:B----4-:R-:W-:-:S06]  /*0da0*/  DFMA R14, R18, 5, -R14 ;  /* 0x40140000120e782b */ /* 0x010fcc000000080e */
[C---:B------:R-:W-:Y:S02]  /*0db0*/  DFMA R10, R8.reuse, -3, R10 ;  /* 0xc0080000080a782b */ /* 0x040fe4000000000a */
[----:B------:R-:W-:Y:S02]  /*0dc0*/  DFMA R14, R8, -3, R14 ;  /* 0xc0080000080e782b */ /* 0x000fe4000000000e */
[----:B-----5:R-:W-:-:S04]  /*0dd0*/  DFMA R24, R30, 5, -R24 ;  /* 0x401400001e18782b */ /* 0x020fc80000000818 */
[----:B------:R-:W-:Y:S02]  /*0de0*/  DADD R10, -R18, R10 ;  /* 0x00000000120a7229 */ /* 0x000fe4000000010a */
[----:B------:R-:W-:Y:S02]  /*0df0*/  DADD R14, -R12, R14 ;  /* 0x000000000c0e7229 */ /* 0x000fe4000000010e */
[----:B------:R-:W-:-:S04]  /*0e00*/  DFMA R24, R8, -3, R24 ;  /* 0xc00800000818782b */ /* 0x000fc80000000018 */
[----:B------:R-:W-:Y:S02]  /*0e10*/  DFMA R10, R10, 0.125, R22 ;  /* 0x3fc000000a0a782b */ /* 0x000fe40000000016 */
[C---:B---3--:R-:W-:Y:S02]  /*0e20*/  DFMA R20, R26.reuse, 5, -R20 ;  /* 0x401400001a14782b */ /* 0x048fe40000000814 */
[----:B------:R-:W-:-:S04]  /*0e30*/  DADD R24, -R26, R24 ;  /* 0x000000001a187229 */ /* 0x000fc80000000118 */
[----:B------:R-:W-:Y:S02]  /*0e40*/  DFMA R10, R14, 0.125, R10 ;  /* 0x3fc000000e0a782b */ /* 0x000fe4000000000a */
[----:B------:R-:W-:Y:S02]  /*0e50*/  DFMA R20, R8, -3, R20 ;  /* 0xc00800000814782b */ /* 0x000fe40000000014 */
[----:B------:R-:W-:Y:S02]  /*0e60*/  DFMA R34, R16, 5, -R34 ;  /* 0x401400001022782b */ /* 0x000fe40000000822 */
[----:B------:R-:W-:Y:S02]  /*0e70*/  DFMA R12, R28, 5, -R6 ;  /* 0x401400001c0c782b */ /* 0x000fe40000000806 */
[----:B------:R-:W-:Y:S01]  /*0e80*/  DFMA R10, R24, 0.125, R10 ;  /* 0x3fc00000180a782b */ /* 0x000fe2000000000a */
[----:B------:R-:W0:Y:S01]  /*0e90*/  LDC.64 R6, c[0x0][0x390] ;  /* 0x0000e400ff067b82 */ /* 0x000e220000000a00 */
[----:B------:R-:W-:-:S02]  /*0ea0*/  DADD R20, -R30, R20 ;  /* 0x000000001e147229 */ /* 0x000fc40000000114 */
[C---:B------:R-:W-:Y:S02]  /*0eb0*/  DFMA R34, R8.reuse, -3, R34 ;  /* 0xc00800000822782b */ /* 0x040fe40000000022 */
[----:B------:R-:W-:-:S04]  /*0ec0*/  DFMA R12, R8, -3, R12 ;  /* 0xc0080000080c782b */ /* 0x000fc8000000000c */
[----:B------:R-:W-:Y:S02]  /*0ed0*/  DFMA R10, R20, 0.125, R10 ;  /* 0x3fc00000140a782b */ /* 0x000fe4000000000a */
[----:B------:R-:W-:Y:S02]  /*0ee0*/  DADD R34, -R28, R34 ;  /* 0x000000001c227229 */ /* 0x000fe40000000122 */
[----:B------:R-:W-:-:S06]  /*0ef0*/  DADD R12, -R16, R12 ;  /* 0x00000000100c7229 */ /* 0x000fcc000000010c */
[----:B------:R-:W-:Y:S01]  /*0f00*/  DFMA R10, R34, 0.125, R10 ;  /* 0x3fc00000220a782b */ /* 0x000fe2000000000a */
[----:B0-----:R-:W-:-:S07]  /*0f10*/  IMAD.WIDE R6, R33, 0x8, R6 ;  /* 0x0000000821067825 */ /* 0x001fce00078e0206 */
[----:B------:R-:W-:-:S07]  /*0f20*/  DFMA R10, R12, 0.125, R10 ;  /* 0x3fc000000c0a782b */ /* 0x000fce000000000a */
[----:B------:R0:W-:Y:S04]  /*0f30*/  STG.E.64 desc[UR6][R6.64], R10 ;  /* 0x0000000a06007986 */ /* 0x0001e8000c101b06 */
.L_x_1:
[----:B------:R-:W-:Y:S05]  /*0f40*/  BSYNC.RECONVERGENT B0 ;  /* 0x0000000000007941 */ /* 0x000fea0003800200 */
.L_x_0:
[----:B------:R-:W-:Y:S01]  /*0f50*/  IADD3 R3, PT, PT, R0, R3, RZ ;  /* 0x0000000300037210 */ /* 0x000fe20007ffe0ff */
[----:B------:R-:W-:Y:S06]  /*0f60*/  @P0 BRA `(.L_x_2) ;  /* 0xfffffff000780947 */ /* 0x000fec000383ffff */
[----:B------:R-:W-:Y:S05]  /*0f70*/  EXIT ;  /* 0x000000000000794d */ /* 0x000fea0003800000 */
.L_x_3:
[----:B------:R-:W-:-:S00]  /*0f80*/  BRA `(.L_x_3) ;  /* 0xfffffffc00fc7947 */ /* 0x000fc0000383ffff */
[----:B------:R-:W-:-:S00]  /*0f90*/  NOP ;  /* 0x0000000000007918 */ /* 0x000fc00000000000 */
        /* <DEDUP_REMOVED lines=14> */
.L_x_4:


//--------------------- .nv.shared.reserved.0     --------------------------
	.section	.nv.shared.reserved.0,"aw",@nobits
	.weak		__nv_reservedSMEM_offset_0_alias
	.size		__nv_reservedSMEM_offset_0_alias, 0, 64
	.other		__nv_reservedSMEM_offset_0_alias,@"STO_CUDA_RESERVED_SHARED STV_DEFAULT"
__nv_reservedSMEM_offset_0_alias:
	.zero		0
	.zero		64


//--------------------- .nv.constant0._Z30dvc_ScaLBL_D3Q19_MixedGradientPiPdS0_iiiiii --------------------------
	.section	.nv.constant0._Z30dvc_ScaLBL_D3Q19_MixedGradientPiPdS0_iiiiii,"a",@progbits
	.sectionflags	@""
	.align	4
.nv.constant0._Z30dvc_ScaLBL_D3Q19_MixedGradientPiPdS0_iiiiii:
	.zero		944


//--------------------- SYMBOLS --------------------------

	.type		.nv.reservedSmem.offset0,@object
	.size		.nv.reservedSmem.offset0,0x4
